//
// Generated by NVIDIA NVVM Compiler
//
// Compiler Build ID: CL-36424714
// Cuda compilation tools, release 13.0, V13.0.88
// Based on NVVM 20.0.0
//

.version 9.0
.target sm_100
.address_size 64

	// .globl	_Z7stencilPfS_ii

.visible .entry _Z7stencilPfS_ii(
	.param .u64 .ptr .align 1 _Z7stencilPfS_ii_param_0,
	.param .u64 .ptr .align 1 _Z7stencilPfS_ii_param_1,
	.param .u32 _Z7stencilPfS_ii_param_2,
	.param .u32 _Z7stencilPfS_ii_param_3
)
{
	.reg .pred 	%p<7>;
	.reg .b32 	%r<19>;
	.reg .b32 	%f<10>;
	.reg .b64 	%rd<12>;

	ld.param.u64 	%rd1, [_Z7stencilPfS_ii_param_0];
	ld.param.u64 	%rd2, [_Z7stencilPfS_ii_param_1];
	ld.param.u32 	%r3, [_Z7stencilPfS_ii_param_2];
	ld.param.u32 	%r4, [_Z7stencilPfS_ii_param_3];
	mov.u32 	%r5, %ctaid.x;
	mov.u32 	%r6, %ntid.x;
	mov.u32 	%r7, %tid.x;
	mad.lo.s32 	%r1, %r5, %r6, %r7;
	mov.u32 	%r8, %ctaid.y;
	mov.u32 	%r9, %ntid.y;
	mov.u32 	%r10, %tid.y;
	mad.lo.s32 	%r2, %r8, %r9, %r10;
	setp.eq.s32 	%p1, %r2, 0;
	shr.u32 	%r11, %r3, 31;
	add.s32 	%r12, %r3, %r11;
	shr.s32 	%r13, %r12, 1;
	setp.ge.s32 	%p2, %r2, %r13;
	or.pred  	%p3, %p1, %p2;
	@%p3 bra 	$L__BB0_3;
	setp.lt.s32 	%p4, %r1, 1;
	add.s32 	%r14, %r4, -1;
	setp.ge.s32 	%p5, %r1, %r14;
	or.pred  	%p6, %p4, %p5;
	@%p6 bra 	$L__BB0_3;
	cvta.to.global.u64 	%rd3, %rd1;
	mul.lo.s32 	%r15, %r3, %r2;
	add.s32 	%r16, %r15, %r1;
	mul.wide.s32 	%rd4, %r16, 4;
	add.s64 	%rd5, %rd3, %rd4;
	ld.global.f32 	%f1, [%rd5];
	sub.s32 	%r17, %r15, %r3;
	add.s32 	%r18, %r17, %r1;
	mul.wide.s32 	%rd6, %r18, 4;
	add.s64 	%rd7, %rd3, %rd6;
	ld.global.f32 	%f2, [%rd7];
	mul.wide.s32 	%rd8, %r3, 4;
	add.s64 	%rd9, %rd5, %rd8;
	ld.global.f32 	%f3, [%rd9];
	ld.global.f32 	%f4, [%rd5+4];
	ld.global.f32 	%f5, [%rd5+-4];
	fma.rn.f32 	%f6, %f1, 0fC0800000, %f2;
	add.f32 	%f7, %f6, %f3;
	add.f32 	%f8, %f7, %f4;
	add.f32 	%f9, %f8, %f5;
	cvta.to.global.u64 	%rd10, %rd2;
	add.s64 	%rd11, %rd10, %rd4;
	st.global.f32 	[%rd11], %f9;
$L__BB0_3:
	ret;

}


// ===== COMPILED SASS (sm_100) =====

	.target	sm_100

	.elftype	@"ET_EXEC"


//--------------------- .note.nv.tkinfo           --------------------------
	.section	.note.nv.tkinfo,"",@"SHT_NOTE"
	.sectionflags	@"SHF_NOTE_NV_TKINFO"
	.tkinfo
        /*0018*/ 	.word	0x00000002
        /*0030*/ 	.string	""
        /*0030*/ 	.string	"ptxas"
        /*0030*/ 	.string	"Cuda compilation tools, release 13.0, V13.0.88"
        /*0030*/ 	.string	"Build cuda_13.0.r13.0/compiler.36424714_0"
        /*0030*/ 	.string	"-arch sm_100 -m 64 "



//--------------------- .note.nv.cuinfo           --------------------------
	.section	.note.nv.cuinfo,"",@"SHT_NOTE"
	.sectionflags	@"SHF_NOTE_NV_CUINFO"
        /*0018*/ 	.short	0x0002
        /*001a*/ 	.short	0x0064
        /*001c*/ 	.short	0x0082
	.zero		2


//--------------------- .nv.info                  --------------------------
	.section	.nv.info,"",@"SHT_CUDA_INFO"
	.align	4


	//----- nvinfo : EIATTR_REGCOUNT
	.align		4
        /*0000*/ 	.byte	0x04, 0x2f
        /*0002*/ 	.short	(.L_1 - .L_0)
	.align		4
.L_0:
        /*0004*/ 	.word	index@(_Z7stencilPfS_ii)
        /*0008*/ 	.word	0x00000010


	//----- nvinfo : EIATTR_FRAME_SIZE
	.align		4
.L_1:
        /*000c*/ 	.byte	0x04, 0x11
        /*000e*/ 	.short	(.L_3 - .L_2)
	.align		4
.L_2:
        /*0010*/ 	.word	index@(_Z7stencilPfS_ii)
        /*0014*/ 	.word	0x00000000


	//----- nvinfo : EIATTR_MIN_STACK_SIZE
	.align		4
.L_3:
        /*0018*/ 	.byte	0x04, 0x12
        /*001a*/ 	.short	(.L_5 - .L_4)
	.align		4
.L_4:
        /*001c*/ 	.word	index@(_Z7stencilPfS_ii)
        /*0020*/ 	.word	0x00000000
.L_5:


//--------------------- .nv.compat                --------------------------
	.section	.nv.compat,"",@"SHT_CUDA_COMPAT_INFO"
	.align	4
        /*0000*/ 	.byte	0x02, 0x09, 0x00, 0x00, 0x02, 0x02, 0x01, 0x00, 0x02, 0x05, 0x05, 0x00, 0x03, 0x07, 0x01, 0x01
        /*0010*/ 	.byte	0x02, 0x03, 0x00, 0x00, 0x02, 0x06, 0x01, 0x00, 0x04, 0x0b, 0x08, 0x00, 0x09, 0x00, 0x00, 0x00
        /*0020*/ 	.byte	0x00, 0x00, 0x00, 0x00


//--------------------- .nv.info._Z7stencilPfS_ii --------------------------
	.section	.nv.info._Z7stencilPfS_ii,"",@"SHT_CUDA_INFO"
	.sectionflags	@""
	.align	4


	//----- nvinfo : EIATTR_CUDA_API_VERSION
	.align		4
        /*0000*/ 	.byte	0x04, 0x37
        /*0002*/ 	.short	(.L_7 - .L_6)
.L_6:
        /*0004*/ 	.word	0x00000082


	//----- nvinfo : EIATTR_KPARAM_INFO
	.align		4
.L_7:
        /*0008*/ 	.byte	0x04, 0x17
        /*000a*/ 	.short	(.L_9 - .L_8)
.L_8:
        /*000c*/ 	.word	0x00000000
        /*0010*/ 	.short	0x0003
        /*0012*/ 	.short	0x0014
        /*0014*/ 	.byte	0x00, 0xf0, 0x11, 0x00


	//----- nvinfo : EIATTR_KPARAM_INFO
	.align		4
.L_9:
        /*0018*/ 	.byte	0x04, 0x17
        /*001a*/ 	.short	(.L_11 - .L_10)
.L_10:
        /*001c*/ 	.word	0x00000000
        /*0020*/ 	.short	0x0002
        /*0022*/ 	.short	0x0010
        /*0024*/ 	.byte	0x00, 0xf0, 0x11, 0x00


	//----- nvinfo : EIATTR_KPARAM_INFO
	.align		4
.L_11:
        /*0028*/ 	.byte	0x04, 0x17
        /*002a*/ 	.short	(.L_13 - .L_12)
.L_12:
        /*002c*/ 	.word	0x00000000
        /*0030*/ 	.short	0x0001
        /*0032*/ 	.short	0x0008
        /*0034*/ 	.byte	0x00, 0xf5, 0x21, 0x00


	//----- nvinfo : EIATTR_KPARAM_INFO
	.align		4
.L_13:
        /*0038*/ 	.byte	0x04, 0x17
        /*003a*/ 	.short	(.L_15 - .L_14)
.L_14:
        /*003c*/ 	.word	0x00000000
        /*0040*/ 	.short	0x0000
        /*0042*/ 	.short	0x0000
        /*0044*/ 	.byte	0x00, 0xf5, 0x21, 0x00


	//----- nvinfo : EIATTR_SPARSE_MMA_MASK
	.align		4
.L_15:
        /*0048*/ 	.byte	0x03, 0x50
        /*004a*/ 	.short	0x0000


	//----- nvinfo : EIATTR_MAXREG_COUNT
	.align		4
        /*004c*/ 	.byte	0x03, 0x1b
        /*004e*/ 	.short	0x00ff


	//----- nvinfo : EIATTR_MERCURY_ISA_VERSION
	.align		4
        /*0050*/ 	.byte	0x03, 0x5f
        /*0052*/ 	.short	0x0101


	//----- nvinfo : EIATTR_VRC_CTA_INIT_COUNT
	.align		4
        /*0054*/ 	.byte	0x02, 0x4a
	.zero		1
	.zero		1


	//----- nvinfo : EIATTR_EXIT_INSTR_OFFSETS
	.align		4
        /*0058*/ 	.byte	0x04, 0x1c
        /*005a*/ 	.short	(.L_17 - .L_16)


	//   ....[0]....
.L_16:
        /*005c*/ 	.word	0x000000e0


	//   ....[1]....
        /*0060*/ 	.word	0x00000130


	//   ....[2]....
        /*0064*/ 	.word	0x00000280


	//----- nvinfo : EIATTR_CBANK_PARAM_SIZE
	.align		4
.L_17:
        /*0068*/ 	.byte	0x03, 0x19
        /*006a*/ 	.short	0x0018


	//----- nvinfo : EIATTR_PARAM_CBANK
	.align		4
        /*006c*/ 	.byte	0x04, 0x0a
        /*006e*/ 	.short	(.L_19 - .L_18)
	.align		4
.L_18:
        /*0070*/ 	.word	index@(.nv.constant0._Z7stencilPfS_ii)
        /*0074*/ 	.short	0x0380
        /*0076*/ 	.short	0x0018


	//----- nvinfo : EIATTR_SW_WAR
	.align		4
.L_19:
        /*0078*/ 	.byte	0x04, 0x36
        /*007a*/ 	.short	(.L_21 - .L_20)
.L_20:
        /*007c*/ 	.word	0x00000008
.L_21:


//--------------------- .nv.callgraph             --------------------------
	.section	.nv.callgraph,"",@"SHT_CUDA_CALLGRAPH"
	.align	4
	.sectionentsize	8
	.align		4
        /*0000*/ 	.word	0x00000000
	.align		4
        /*0004*/ 	.word	0xffffffff
	.align		4
        /*0008*/ 	.word	0x00000000
	.align		4
        /*000c*/ 	.word	0xfffffffe
	.align		4
        /*0010*/ 	.word	0x00000000
	.align		4
        /*0014*/ 	.word	0xfffffffd
	.align		4
        /*0018*/ 	.word	0x00000000
	.align		4
        /*001c*/ 	.word	0xfffffffc


//--------------------- .text._Z7stencilPfS_ii    --------------------------
	.section	.text._Z7stencilPfS_ii,"ax",@progbits
	.align	128
        .global         _Z7stencilPfS_ii
        .type           _Z7stencilPfS_ii,@function
        .size           _Z7stencilPfS_ii,(.L_x_1 - _Z7stencilPfS_ii)
        .other          _Z7stencilPfS_ii,@"STO_CUDA_ENTRY STV_DEFAULT"
_Z7stencilPfS_ii:
.text._Z7stencilPfS_ii:
[----:B------:R-:W-:Y:S01]  /*0000*/  LDC R1, c[0x0][0x37c] ;  /* 0x0000df00ff017b82 */ /* 0x000fe20000000800 */
[----:B------:R-:W0:Y:S07]  /*0010*/  S2R R4, SR_TID.Y ;  /* 0x0000000000047919 */ /* 0x000e2e0000002200 */
[----:B------:R-:W1:Y:S01]  /*0020*/  LDC R6, c[0x0][0x390] ;  /* 0x0000e400ff067b82 */ /* 0x000e620000000800 */
[----:B------:R-:W2:Y:S07]  /*0030*/  S2R R5, SR_TID.X ;  /* 0x0000000000057919 */ /* 0x000eae0000002100 */
[----:B------:R-:W2:Y:S08]  /*0040*/  LDC R2, c[0x0][0x360] ;  /* 0x0000d800ff027b82 */ /* 0x000eb00000000800 */
[----:B------:R-:W0:Y:S08]  /*0050*/  S2UR UR5, SR_CTAID.Y ;  /* 0x00000000000579c3 */ /* 0x000e300000002600 */
[----:B------:R-:W0:Y:S01]  /*0060*/  LDC R3, c[0x0][0x364] ;  /* 0x0000d900ff037b82 */ /* 0x000e220000000800 */
[----:B-1----:R-:W-:-:S04]  /*0070*/  LEA.HI R0, R6, R6, RZ, 0x1 ;  /* 0x0000000606007211 */ /* 0x002fc800078f08ff */
[----:B------:R-:W-:-:S03]  /*0080*/  SHF.R.S32.HI R0, RZ, 0x1, R0 ;  /* 0x00000001ff007819 */ /* 0x000fc60000011400 */
[----:B------:R-:W2:Y:S01]  /*0090*/  S2UR UR4, SR_CTAID.X ;  /* 0x00000000000479c3 */ /* 0x000ea20000002500 */
[----:B0-----:R-:W-:-:S05]  /*00a0*/  IMAD R3, R3, UR5, R4 ;  /* 0x0000000503037c24 */ /* 0x001fca000f8e0204 */
[----:B------:R-:W-:Y:S01]  /*00b0*/  ISETP.GE.AND P0, PT, R3, R0, PT ;  /* 0x000000000300720c */ /* 0x000fe20003f06270 */
[----:B--2---:R-:W-:-:S03]  /*00c0*/  IMAD R0, R2, UR4, R5 ;  /* 0x0000000402007c24 */ /* 0x004fc6000f8e0205 */
[----:B------:R-:W-:-:S13]  /*00d0*/  ISETP.EQ.OR P0, PT, R3, RZ, P0 ;  /* 0x000000ff0300720c */ /* 0x000fda0000702670 */
[----:B------:R-:W-:Y:S05]  /*00e0*/  @P0 EXIT ;  /* 0x000000000000094d */ /* 0x000fea0003800000 */
[----:B------:R-:W0:Y:S02]  /*00f0*/  LDCU UR4, c[0x0][0x394] ;  /* 0x00007280ff0477ac */ /* 0x000e240008000800 */
[----:B0-----:R-:W-:-:S06]  /*0100*/  UIADD3 UR4, UPT, UPT, UR4, -0x1, URZ ;  /* 0xffffffff04047890 */ /* 0x001fcc000fffe0ff */
[----:B------:R-:W-:-:S04]  /*0110*/  ISETP.GE.AND P0, PT, R0, UR4, PT ;  /* 0x0000000400007c0c */ /* 0x000fc8000bf06270 */
[----:B------:R-:W-:-:S13]  /*0120*/  ISETP.LT.OR P0, PT, R0, 0x1, P0 ;  /* 0x000000010000780c */ /* 0x000fda0000701670 */
[----:B------:R-:W-:Y:S05]  /*0130*/  @P0 EXIT ;  /* 0x000000000000094d */ /* 0x000fea0003800000 */
[----:B------:R-:W0:Y:S01]  /*0140*/  LDC.64 R4, c[0x0][0x380] ;  /* 0x0000e000ff047b82 */ /* 0x000e220000000a00 */
[----:B------:R-:W1:Y:S01]  /*0150*/  LDCU.64 UR4, c[0x0][0x358] ;  /* 0x00006b00ff0477ac */ /* 0x000e620008000a00 */
[CC--:B------:R-:W-:Y:S02]  /*0160*/  IMAD R7, R3.reuse, R6.reuse, -R6 ;  /* 0x0000000603077224 */ /* 0x0c0fe400078e0a06 */
[----:B------:R-:W-:-:S03]  /*0170*/  IMAD R11, R3, R6, R0 ;  /* 0x00000006030b7224 */ /* 0x000fc600078e0200 */
[----:B------:R-:W-:Y:S01]  /*0180*/  IADD3 R7, PT, PT, R0, R7, RZ ;  /* 0x0000000700077210 */ /* 0x000fe20007ffe0ff */
[----:B------:R-:W2:Y:S01]  /*0190*/  LDC.64 R8, c[0x0][0x388] ;  /* 0x0000e200ff087b82 */ /* 0x000ea20000000a00 */
[----:B0-----:R-:W-:-:S04]  /*01a0*/  IMAD.WIDE R2, R11, 0x4, R4 ;  /* 0x000000040b027825 */ /* 0x001fc800078e0204 */
[----:B------:R-:W-:Y:S01]  /*01b0*/  IMAD.WIDE R4, R7, 0x4, R4 ;  /* 0x0000000407047825 */ /* 0x000fe200078e0204 */
[----:B-1----:R-:W3:Y:S03]  /*01c0*/  LDG.E R0, desc[UR4][R2.64] ;  /* 0x0000000402007981 */ /* 0x002ee6000c1e1900 */
[----:B------:R-:W-:Y:S01]  /*01d0*/  IMAD.WIDE R6, R6, 0x4, R2 ;  /* 0x0000000406067825 */ /* 0x000fe200078e0202 */
[----:B------:R-:W4:Y:S04]  /*01e0*/  LDG.E R10, desc[UR4][R2.64+0x4] ;  /* 0x00000404020a7981 */ /* 0x000f28000c1e1900 */
[----:B------:R-:W3:Y:S04]  /*01f0*/  LDG.E R5, desc[UR4][R4.64] ;  /* 0x0000000404057981 */ /* 0x000ee8000c1e1900 */
[----:B------:R-:W5:Y:S04]  /*0200*/  LDG.E R6, desc[UR4][R6.64] ;  /* 0x0000000406067981 */ /* 0x000f68000c1e1900 */
[----:B------:R-:W4:Y:S01]  /*0210*/  LDG.E R12, desc[UR4][R2.64+-0x4] ;  /* 0xfffffc04020c7981 */ /* 0x000f22000c1e1900 */
[----:B--2---:R-:W-:-:S04]  /*0220*/  IMAD.WIDE R8, R11, 0x4, R8 ;  /* 0x000000040b087825 */ /* 0x004fc800078e0208 */
[----:B---3--:R-:W-:-:S04]  /*0230*/  FFMA R13, R0, -4, R5 ;  /* 0xc0800000000d7823 */ /* 0x008fc80000000005 */
[----:B-----5:R-:W-:-:S04]  /*0240*/  FADD R13, R6, R13 ;  /* 0x0000000d060d7221 */ /* 0x020fc80000000000 */
[----:B----4-:R-:W-:-:S04]  /*0250*/  FADD R13, R10, R13 ;  /* 0x0000000d0a0d7221 */ /* 0x010fc80000000000 */
[----:B------:R-:W-:-:S05]  /*0260*/  FADD R13, R12, R13 ;  /* 0x0000000d0c0d7221 */ /* 0x000fca0000000000 */
[----:B------:R-:W-:Y:S01]  /*0270*/  STG.E desc[UR4][R8.64], R13 ;  /* 0x0000000d08007986 */ /* 0x000fe2000c101904 */
[----:B------:R-:W-:Y:S05]  /*0280*/  EXIT ;  /* 0x000000000000794d */ /* 0x000fea0003800000 */
.L_x_0:
[----:B------:R-:W-:-:S00]  /*0290*/  BRA `(.L_x_0) ;  /* 0xfffffffc00fc7947 */ /* 0x000fc0000383ffff */
[----:B------:R-:W-:-:S00]  /*02a0*/  NOP ;  /* 0x0000000000007918 */ /* 0x000fc00000000000 */
        /* <DEDUP_REMOVED lines=13> */
.L_x_1:


//--------------------- .nv.shared.reserved.0     --------------------------
	.section	.nv.shared.reserved.0,"aw",@nobits
	.weak		__nv_reservedSMEM_offset_0_alias
	.size		__nv_reservedSMEM_offset_0_alias, 0, 64
	.other		__nv_reservedSMEM_offset_0_alias,@"STO_CUDA_RESERVED_SHARED STV_DEFAULT"
__nv_reservedSMEM_offset_0_alias:
	.zero		0
	.zero		64


//--------------------- .nv.constant0._Z7stencilPfS_ii --------------------------
	.section	.nv.constant0._Z7stencilPfS_ii,"a",@progbits
	.sectionflags	@""
	.align	4
.nv.constant0._Z7stencilPfS_ii:
	.zero		920


//--------------------- SYMBOLS --------------------------

	.type		.nv.reservedSmem.offset0,@object
	.size		.nv.reservedSmem.offset0,0x4
